//
// Generated by NVIDIA NVVM Compiler
//
// Compiler Build ID: CL-36424714
// Cuda compilation tools, release 13.0, V13.0.88
// Based on NVVM 20.0.0
//

.version 9.0
.target sm_100
.address_size 64

	// .globl	_Z7mysgemmiiiPKfS0_Pf
// _ZZ7mysgemmiiiPKfS0_PfE4ds_A has been demoted
// _ZZ7mysgemmiiiPKfS0_PfE4ds_B has been demoted

.visible .entry _Z7mysgemmiiiPKfS0_Pf(
	.param .u32 _Z7mysgemmiiiPKfS0_Pf_param_0,
	.param .u32 _Z7mysgemmiiiPKfS0_Pf_param_1,
	.param .u32 _Z7mysgemmiiiPKfS0_Pf_param_2,
	.param .u64 .ptr .align 1 _Z7mysgemmiiiPKfS0_Pf_param_3,
	.param .u64 .ptr .align 1 _Z7mysgemmiiiPKfS0_Pf_param_4,
	.param .u64 .ptr .align 1 _Z7mysgemmiiiPKfS0_Pf_param_5
)
{
	.reg .pred 	%p<12>;
	.reg .b32 	%r<42>;
	.reg .b32 	%f<63>;
	.reg .b64 	%rd<13>;
	// demoted variable
	.shared .align 4 .b8 _ZZ7mysgemmiiiPKfS0_PfE4ds_A[1024];
	// demoted variable
	.shared .align 4 .b8 _ZZ7mysgemmiiiPKfS0_PfE4ds_B[1024];
	ld.param.u32 	%r23, [_Z7mysgemmiiiPKfS0_Pf_param_0];
	ld.param.u32 	%r24, [_Z7mysgemmiiiPKfS0_Pf_param_1];
	ld.param.u32 	%r25, [_Z7mysgemmiiiPKfS0_Pf_param_2];
	ld.param.u64 	%rd4, [_Z7mysgemmiiiPKfS0_Pf_param_3];
	ld.param.u64 	%rd5, [_Z7mysgemmiiiPKfS0_Pf_param_4];
	ld.param.u64 	%rd6, [_Z7mysgemmiiiPKfS0_Pf_param_5];
	mov.u32 	%r26, %ctaid.x;
	mov.u32 	%r27, %ctaid.y;
	mov.u32 	%r37, %tid.x;
	mov.u32 	%r39, %tid.y;
	mov.u32 	%r28, %ntid.y;
	mad.lo.s32 	%r3, %r27, %r28, %r39;
	mov.u32 	%r29, %ntid.x;
	mad.lo.s32 	%r4, %r26, %r29, %r37;
	setp.lt.s32 	%p1, %r25, 1;
	mov.f32 	%f62, 0f00000000;
	@%p1 bra 	$L__BB0_7;
	add.s32 	%r30, %r25, 15;
	shr.u32 	%r31, %r30, 4;
	shl.b32 	%r32, %r39, 6;
	mov.u32 	%r33, _ZZ7mysgemmiiiPKfS0_PfE4ds_A;
	add.s32 	%r5, %r33, %r32;
	shl.b32 	%r34, %r37, 2;
	add.s32 	%r6, %r5, %r34;
	mov.u32 	%r35, _ZZ7mysgemmiiiPKfS0_PfE4ds_B;
	add.s32 	%r8, %r35, %r34;
	add.s32 	%r7, %r8, %r32;
	neg.s32 	%r41, %r31;
	mad.lo.s32 	%r40, %r39, %r24, %r4;
	shl.b32 	%r11, %r24, 4;
	mad.lo.s32 	%r38, %r25, %r3, %r37;
	cvta.to.global.u64 	%rd1, %rd4;
	cvta.to.global.u64 	%rd2, %rd5;
	mov.f32 	%f62, 0f00000000;
$L__BB0_2:
	setp.ge.s32 	%p2, %r3, %r23;
	mul.wide.s32 	%rd7, %r38, 4;
	add.s64 	%rd3, %rd1, %rd7;
	setp.ge.s32 	%p3, %r37, %r25;
	mov.f32 	%f60, 0f00000000;
	or.pred  	%p4, %p3, %p2;
	@%p4 bra 	$L__BB0_4;
	ld.global.f32 	%f60, [%rd3];
$L__BB0_4:
	setp.ge.s32 	%p5, %r4, %r24;
	st.shared.f32 	[%r6], %f60;
	setp.ge.s32 	%p6, %r39, %r25;
	mov.f32 	%f61, 0f00000000;
	or.pred  	%p7, %p5, %p6;
	@%p7 bra 	$L__BB0_6;
	mul.wide.s32 	%rd8, %r40, 4;
	add.s64 	%rd9, %rd2, %rd8;
	ld.global.f32 	%f61, [%rd9];
$L__BB0_6:
	st.shared.f32 	[%r7], %f61;
	bar.sync 	0;
	ld.shared.f32 	%f12, [%r5];
	ld.shared.f32 	%f13, [%r8];
	fma.rn.f32 	%f14, %f12, %f13, %f62;
	ld.shared.f32 	%f15, [%r5+4];
	ld.shared.f32 	%f16, [%r8+64];
	fma.rn.f32 	%f17, %f15, %f16, %f14;
	ld.shared.f32 	%f18, [%r5+8];
	ld.shared.f32 	%f19, [%r8+128];
	fma.rn.f32 	%f20, %f18, %f19, %f17;
	ld.shared.f32 	%f21, [%r5+12];
	ld.shared.f32 	%f22, [%r8+192];
	fma.rn.f32 	%f23, %f21, %f22, %f20;
	ld.shared.f32 	%f24, [%r5+16];
	ld.shared.f32 	%f25, [%r8+256];
	fma.rn.f32 	%f26, %f24, %f25, %f23;
	ld.shared.f32 	%f27, [%r5+20];
	ld.shared.f32 	%f28, [%r8+320];
	fma.rn.f32 	%f29, %f27, %f28, %f26;
	ld.shared.f32 	%f30, [%r5+24];
	ld.shared.f32 	%f31, [%r8+384];
	fma.rn.f32 	%f32, %f30, %f31, %f29;
	ld.shared.f32 	%f33, [%r5+28];
	ld.shared.f32 	%f34, [%r8+448];
	fma.rn.f32 	%f35, %f33, %f34, %f32;
	ld.shared.f32 	%f36, [%r5+32];
	ld.shared.f32 	%f37, [%r8+512];
	fma.rn.f32 	%f38, %f36, %f37, %f35;
	ld.shared.f32 	%f39, [%r5+36];
	ld.shared.f32 	%f40, [%r8+576];
	fma.rn.f32 	%f41, %f39, %f40, %f38;
	ld.shared.f32 	%f42, [%r5+40];
	ld.shared.f32 	%f43, [%r8+640];
	fma.rn.f32 	%f44, %f42, %f43, %f41;
	ld.shared.f32 	%f45, [%r5+44];
	ld.shared.f32 	%f46, [%r8+704];
	fma.rn.f32 	%f47, %f45, %f46, %f44;
	ld.shared.f32 	%f48, [%r5+48];
	ld.shared.f32 	%f49, [%r8+768];
	fma.rn.f32 	%f50, %f48, %f49, %f47;
	ld.shared.f32 	%f51, [%r5+52];
	ld.shared.f32 	%f52, [%r8+832];
	fma.rn.f32 	%f53, %f51, %f52, %f50;
	ld.shared.f32 	%f54, [%r5+56];
	ld.shared.f32 	%f55, [%r8+896];
	fma.rn.f32 	%f56, %f54, %f55, %f53;
	ld.shared.f32 	%f57, [%r5+60];
	ld.shared.f32 	%f58, [%r8+960];
	fma.rn.f32 	%f62, %f57, %f58, %f56;
	bar.sync 	0;
	add.s32 	%r41, %r41, 1;
	setp.ne.s32 	%p8, %r41, 0;
	add.s32 	%r40, %r40, %r11;
	add.s32 	%r39, %r39, 16;
	add.s32 	%r38, %r38, 16;
	add.s32 	%r37, %r37, 16;
	@%p8 bra 	$L__BB0_2;
$L__BB0_7:
	setp.ge.s32 	%p9, %r3, %r23;
	setp.ge.s32 	%p10, %r4, %r24;
	or.pred  	%p11, %p9, %p10;
	@%p11 bra 	$L__BB0_9;
	mad.lo.s32 	%r36, %r24, %r3, %r4;
	cvta.to.global.u64 	%rd10, %rd6;
	mul.wide.s32 	%rd11, %r36, 4;
	add.s64 	%rd12, %rd10, %rd11;
	st.global.f32 	[%rd12], %f62;
$L__BB0_9:
	ret;

}


// ===== COMPILED SASS (sm_100) =====

	.target	sm_100

	.elftype	@"ET_EXEC"


//--------------------- .note.nv.tkinfo           --------------------------
	.section	.note.nv.tkinfo,"",@"SHT_NOTE"
	.sectionflags	@"SHF_NOTE_NV_TKINFO"
	.tkinfo
        /*0018*/ 	.word	0x00000002
        /*0030*/ 	.string	""
        /*0030*/ 	.string	"ptxas"
        /*0030*/ 	.string	"Cuda compilation tools, release 13.0, V13.0.88"
        /*0030*/ 	.string	"Build cuda_13.0.r13.0/compiler.36424714_0"
        /*0030*/ 	.string	"-arch sm_100 -m 64 "



//--------------------- .note.nv.cuinfo           --------------------------
	.section	.note.nv.cuinfo,"",@"SHT_NOTE"
	.sectionflags	@"SHF_NOTE_NV_CUINFO"
        /*0018*/ 	.short	0x0002
        /*001a*/ 	.short	0x0064
        /*001c*/ 	.short	0x0082
	.zero		2


//--------------------- .nv.info                  --------------------------
	.section	.nv.info,"",@"SHT_CUDA_INFO"
	.align	4


	//----- nvinfo : EIATTR_REGCOUNT
	.align		4
        /*0000*/ 	.byte	0x04, 0x2f
        /*0002*/ 	.short	(.L_1 - .L_0)
	.align		4
.L_0:
        /*0004*/ 	.word	index@(_Z7mysgemmiiiPKfS0_Pf)
        /*0008*/ 	.word	0x00000020


	//----- nvinfo : EIATTR_FRAME_SIZE
	.align		4
.L_1:
        /*000c*/ 	.byte	0x04, 0x11
        /*000e*/ 	.short	(.L_3 - .L_2)
	.align		4
.L_2:
        /*0010*/ 	.word	index@(_Z7mysgemmiiiPKfS0_Pf)
        /*0014*/ 	.word	0x00000000


	//----- nvinfo : EIATTR_MIN_STACK_SIZE
	.align		4
.L_3:
        /*0018*/ 	.byte	0x04, 0x12
        /*001a*/ 	.short	(.L_5 - .L_4)
	.align		4
.L_4:
        /*001c*/ 	.word	index@(_Z7mysgemmiiiPKfS0_Pf)
        /*0020*/ 	.word	0x00000000
.L_5:


//--------------------- .nv.compat                --------------------------
	.section	.nv.compat,"",@"SHT_CUDA_COMPAT_INFO"
	.align	4
        /*0000*/ 	.byte	0x02, 0x09, 0x00, 0x00, 0x02, 0x02, 0x01, 0x00, 0x02, 0x05, 0x05, 0x00, 0x03, 0x07, 0x01, 0x01
        /*0010*/ 	.byte	0x02, 0x03, 0x00, 0x00, 0x02, 0x06, 0x01, 0x00, 0x04, 0x0b, 0x08, 0x00, 0x09, 0x00, 0x00, 0x00
        /*0020*/ 	.byte	0x00, 0x00, 0x00, 0x00


//--------------------- .nv.info._Z7mysgemmiiiPKfS0_Pf --------------------------
	.section	.nv.info._Z7mysgemmiiiPKfS0_Pf,"",@"SHT_CUDA_INFO"
	.sectionflags	@""
	.align	4


	//----- nvinfo : EIATTR_CUDA_API_VERSION
	.align		4
        /*0000*/ 	.byte	0x04, 0x37
        /*0002*/ 	.short	(.L_7 - .L_6)
.L_6:
        /*0004*/ 	.word	0x00000082


	//----- nvinfo : EIATTR_KPARAM_INFO
	.align		4
.L_7:
        /*0008*/ 	.byte	0x04, 0x17
        /*000a*/ 	.short	(.L_9 - .L_8)
.L_8:
        /*000c*/ 	.word	0x00000000
        /*0010*/ 	.short	0x0005
        /*0012*/ 	.short	0x0020
        /*0014*/ 	.byte	0x00, 0xf5, 0x21, 0x00


	//----- nvinfo : EIATTR_KPARAM_INFO
	.align		4
.L_9:
        /*0018*/ 	.byte	0x04, 0x17
        /*001a*/ 	.short	(.L_11 - .L_10)
.L_10:
        /*001c*/ 	.word	0x00000000
        /*0020*/ 	.short	0x0004
        /*0022*/ 	.short	0x0018
        /*0024*/ 	.byte	0x00, 0xf5, 0x21, 0x00


	//----- nvinfo : EIATTR_KPARAM_INFO
	.align		4
.L_11:
        /*0028*/ 	.byte	0x04, 0x17
        /*002a*/ 	.short	(.L_13 - .L_12)
.L_12:
        /*002c*/ 	.word	0x00000000
        /*0030*/ 	.short	0x0003
        /*0032*/ 	.short	0x0010
        /*0034*/ 	.byte	0x00, 0xf5, 0x21, 0x00


	//----- nvinfo : EIATTR_KPARAM_INFO
	.align		4
.L_13:
        /*0038*/ 	.byte	0x04, 0x17
        /*003a*/ 	.short	(.L_15 - .L_14)
.L_14:
        /*003c*/ 	.word	0x00000000
        /*0040*/ 	.short	0x0002
        /*0042*/ 	.short	0x0008
        /*0044*/ 	.byte	0x00, 0xf0, 0x11, 0x00


	//----- nvinfo : EIATTR_KPARAM_INFO
	.align		4
.L_15:
        /*0048*/ 	.byte	0x04, 0x17
        /*004a*/ 	.short	(.L_17 - .L_16)
.L_16:
        /*004c*/ 	.word	0x00000000
        /*0050*/ 	.short	0x0001
        /*0052*/ 	.short	0x0004
        /*0054*/ 	.byte	0x00, 0xf0, 0x11, 0x00


	//----- nvinfo : EIATTR_KPARAM_INFO
	.align		4
.L_17:
        /*0058*/ 	.byte	0x04, 0x17
        /*005a*/ 	.short	(.L_19 - .L_18)
.L_18:
        /*005c*/ 	.word	0x00000000
        /*0060*/ 	.short	0x0000
        /*0062*/ 	.short	0x0000
        /*0064*/ 	.byte	0x00, 0xf0, 0x11, 0x00


	//----- nvinfo : EIATTR_SPARSE_MMA_MASK
	.align		4
.L_19:
        /*0068*/ 	.byte	0x03, 0x50
        /*006a*/ 	.short	0x0000


	//----- nvinfo : EIATTR_MAXREG_COUNT
	.align		4
        /*006c*/ 	.byte	0x03, 0x1b
        /*006e*/ 	.short	0x00ff


	//----- nvinfo : EIATTR_NUM_BARRIERS
	.align		4
        /*0070*/ 	.byte	0x02, 0x4c
        /*0072*/ 	.byte	0x01
	.zero		1


	//----- nvinfo : EIATTR_MERCURY_ISA_VERSION
	.align		4
        /*0074*/ 	.byte	0x03, 0x5f
        /*0076*/ 	.short	0x0101


	//----- nvinfo : EIATTR_VRC_CTA_INIT_COUNT
	.align		4
        /*0078*/ 	.byte	0x02, 0x4a
	.zero		1
	.zero		1


	//----- nvinfo : EIATTR_EXIT_INSTR_OFFSETS
	.align		4
        /*007c*/ 	.byte	0x04, 0x1c
        /*007e*/ 	.short	(.L_21 - .L_20)


	//   ....[0]....
.L_20:
        /*0080*/ 	.word	0x000005e0


	//   ....[1]....
        /*0084*/ 	.word	0x00000630


	//----- nvinfo : EIATTR_CBANK_PARAM_SIZE
	.align		4
.L_21:
        /*0088*/ 	.byte	0x03, 0x19
        /*008a*/ 	.short	0x0028


	//----- nvinfo : EIATTR_PARAM_CBANK
	.align		4
        /*008c*/ 	.byte	0x04, 0x0a
        /*008e*/ 	.short	(.L_23 - .L_22)
	.align		4
.L_22:
        /*0090*/ 	.word	index@(.nv.constant0._Z7mysgemmiiiPKfS0_Pf)
        /*0094*/ 	.short	0x0380
        /*0096*/ 	.short	0x0028


	//----- nvinfo : EIATTR_SW_WAR
	.align		4
.L_23:
        /*0098*/ 	.byte	0x04, 0x36
        /*009a*/ 	.short	(.L_25 - .L_24)
.L_24:
        /*009c*/ 	.word	0x00000008
.L_25:


//--------------------- .nv.callgraph             --------------------------
	.section	.nv.callgraph,"",@"SHT_CUDA_CALLGRAPH"
	.align	4
	.sectionentsize	8
	.align		4
        /*0000*/ 	.word	0x00000000
	.align		4
        /*0004*/ 	.word	0xffffffff
	.align		4
        /*0008*/ 	.word	0x00000000
	.align		4
        /*000c*/ 	.word	0xfffffffe
	.align		4
        /*0010*/ 	.word	0x00000000
	.align		4
        /*0014*/ 	.word	0xfffffffd
	.align		4
        /*0018*/ 	.word	0x00000000
	.align		4
        /*001c*/ 	.word	0xfffffffc


//--------------------- .text._Z7mysgemmiiiPKfS0_Pf --------------------------
	.section	.text._Z7mysgemmiiiPKfS0_Pf,"ax",@progbits
	.align	128
        .global         _Z7mysgemmiiiPKfS0_Pf
        .type           _Z7mysgemmiiiPKfS0_Pf,@function
        .size           _Z7mysgemmiiiPKfS0_Pf,(.L_x_3 - _Z7mysgemmiiiPKfS0_Pf)
        .other          _Z7mysgemmiiiPKfS0_Pf,@"STO_CUDA_ENTRY STV_DEFAULT"
_Z7mysgemmiiiPKfS0_Pf:
.text._Z7mysgemmiiiPKfS0_Pf:
[----:B------:R-:W-:Y:S01]  /*0000*/  LDC R1, c[0x0][0x37c] ;  /* 0x0000df00ff017b82 */ /* 0x000fe20000000800 */
[----:B------:R-:W0:Y:S01]  /*0010*/  S2R R0, SR_TID.Y ;  /* 0x0000000000007919 */ /* 0x000e220000002200 */
[----:B------:R-:W1:Y:S06]  /*0020*/  LDCU UR10, c[0x0][0x388] ;  /* 0x00007100ff0a77ac */ /* 0x000e6c0008000800 */
[----:B------:R-:W0:Y:S01]  /*0030*/  LDC R3, c[0x0][0x364] ;  /* 0x0000d900ff037b82 */ /* 0x000e220000000800 */
[----:B------:R-:W-:Y:S01]  /*0040*/  HFMA2 R23, -RZ, RZ, 0, 0 ;  /* 0x00000000ff177431 */ /* 0x000fe200000001ff */
[----:B------:R-:W2:Y:S01]  /*0050*/  S2R R21, SR_TID.X ;  /* 0x0000000000157919 */ /* 0x000ea20000002100 */
[----:B------:R-:W3:Y:S05]  /*0060*/  LDCU.64 UR8, c[0x0][0x358] ;  /* 0x00006b00ff0877ac */ /* 0x000eea0008000a00 */
[----:B------:R-:W-:Y:S08]  /*0070*/  S2UR UR4, SR_CTAID.X ;  /* 0x00000000000479c3 */ /* 0x000ff00000002500 */
[----:B------:R-:W0:Y:S01]  /*0080*/  S2UR UR5, SR_CTAID.Y ;  /* 0x00000000000579c3 */ /* 0x000e220000002600 */
[----:B-1----:R-:W-:-:S07]  /*0090*/  UISETP.GE.AND UP0, UPT, UR10, 0x1, UPT ;  /* 0x000000010a00788c */ /* 0x002fce000bf06270 */
[----:B------:R-:W2:Y:S01]  /*00a0*/  LDC R2, c[0x0][0x360] ;  /* 0x0000d800ff027b82 */ /* 0x000ea20000000800 */
[----:B0-----:R-:W-:Y:S02]  /*00b0*/  IMAD R12, R3, UR5, R0 ;  /* 0x00000005030c7c24 */ /* 0x001fe4000f8e0200 */
[----:B--2---:R-:W-:Y:S01]  /*00c0*/  IMAD R13, R2, UR4, R21 ;  /* 0x00000004020d7c24 */ /* 0x004fe2000f8e0215 */
[----:B---3--:R-:W-:Y:S06]  /*00d0*/  BRA.U !UP0, `(.L_x_0) ;  /* 0x0000000508347547 */ /* 0x008fec000b800000 */
[----:B------:R-:W0:Y:S01]  /*00e0*/  S2UR UR7, SR_CgaCtaId ;  /* 0x00000000000779c3 */ /* 0x000e220000008800 */
[----:B------:R-:W1:Y:S01]  /*00f0*/  LDCU.64 UR12, c[0x0][0x380] ;  /* 0x00007000ff0c77ac */ /* 0x000e620008000a00 */
[----:B------:R-:W-:Y:S01]  /*0100*/  MOV R23, RZ ;  /* 0x000000ff00177202 */ /* 0x000fe20000000f00 */
[----:B------:R-:W-:Y:S01]  /*0110*/  IMAD R15, R12, UR10, R21 ;  /* 0x0000000a0c0f7c24 */ /* 0x000fe2000f8e0215 */
[----:B------:R-:W-:Y:S01]  /*0120*/  UMOV UR5, 0x400 ;  /* 0x0000040000057882 */ /* 0x000fe20000000000 */
[----:B------:R-:W-:-:S03]  /*0130*/  UIADD3 UR4, UPT, UPT, UR10, 0xf, URZ ;  /* 0x0000000f0a047890 */ /* 0x000fc6000fffe0ff */
[----:B------:R-:W2:Y:S01]  /*0140*/  LDC R14, c[0x0][0x384] ;  /* 0x0000e100ff0e7b82 */ /* 0x000ea20000000800 */
[----:B------:R-:W-:Y:S02]  /*0150*/  UIADD3 UR6, UPT, UPT, UR5, 0x400, URZ ;  /* 0x0000040005067890 */ /* 0x000fe4000fffe0ff */
[----:B------:R-:W-:Y:S01]  /*0160*/  USHF.R.U32.HI UR4, URZ, 0x4, UR4 ;  /* 0x00000004ff047899 */ /* 0x000fe20008011604 */
[----:B------:R-:W3:Y:S04]  /*0170*/  LDCU UR11, c[0x0][0x388] ;  /* 0x00007100ff0b77ac */ /* 0x000ee80008000800 */
[----:B------:R-:W4:Y:S01]  /*0180*/  LDC.64 R2, c[0x0][0x390] ;  /* 0x0000e400ff027b82 */ /* 0x000f220000000a00 */
[----:B------:R-:W-:Y:S01]  /*0190*/  UIADD3 UR4, UPT, UPT, -UR4, URZ, URZ ;  /* 0x000000ff04047290 */ /* 0x000fe2000fffe1ff */
[----:B-1----:R-:W-:Y:S01]  /*01a0*/  ISETP.GE.AND P1, PT, R12, UR12, PT ;  /* 0x0000000c0c007c0c */ /* 0x002fe2000bf26270 */
[----:B------:R-:W-:Y:S01]  /*01b0*/  IMAD R17, R0, UR13, R13 ;  /* 0x0000000d00117c24 */ /* 0x000fe2000f8e020d */
[----:B0-----:R-:W-:-:S02]  /*01c0*/  ULEA UR5, UR7, UR5, 0x18 ;  /* 0x0000000507057291 */ /* 0x001fc4000f8ec0ff */
[----:B------:R-:W-:-:S04]  /*01d0*/  ULEA UR6, UR7, UR6, 0x18 ;  /* 0x0000000607067291 */ /* 0x000fc8000f8ec0ff */
[C---:B------:R-:W-:Y:S02]  /*01e0*/  LEA R18, R0.reuse, UR5, 0x6 ;  /* 0x0000000500127c11 */ /* 0x040fe4000f8e30ff */
[C---:B------:R-:W-:Y:S02]  /*01f0*/  LEA R19, R21.reuse, UR6, 0x2 ;  /* 0x0000000615137c11 */ /* 0x040fe4000f8e10ff */
[----:B------:R-:W-:Y:S02]  /*0200*/  LEA R20, R21, R18, 0x2 ;  /* 0x0000001215147211 */ /* 0x000fe400078e10ff */
[----:B---3--:R-:W-:-:S07]  /*0210*/  LEA R16, R0, R19, 0x6 ;  /* 0x0000001300107211 */ /* 0x008fce00078e30ff */
.L_x_1:
[----:B------:R-:W-:Y:S01]  /*0220*/  ISETP.GE.AND P0, PT, R0, UR11, PT ;  /* 0x0000000b00007c0c */ /* 0x000fe2000bf06270 */
[----:B------:R-:W-:Y:S01]  /*0230*/  HFMA2 R29, -RZ, RZ, 0, 0 ;  /* 0x00000000ff1d7431 */ /* 0x000fe200000001ff */
[----:B------:R-:W-:Y:S01]  /*0240*/  ISETP.GE.OR P2, PT, R21, UR11, P1 ;  /* 0x0000000b15007c0c */ /* 0x000fe20008f46670 */
[----:B----4-:R-:W-:Y:S01]  /*0250*/  IMAD.WIDE R4, R15, 0x4, R2 ;  /* 0x000000040f047825 */ /* 0x010fe200078e0202 */
[----:B--2---:R-:W-:Y:S02]  /*0260*/  ISETP.GE.OR P0, PT, R13, R14, P0 ;  /* 0x0000000e0d00720c */ /* 0x004fe40000706670 */
[----:B------:R-:W-:-:S09]  /*0270*/  MOV R27, RZ ;  /* 0x000000ff001b7202 */ /* 0x000fd20000000f00 */
[----:B------:R-:W2:Y:S02]  /*0280*/  @!P2 LDG.E R27, desc[UR8][R4.64] ;  /* 0x00000008041ba981 */ /* 0x000ea4000c1e1900 */
[----:B------:R-:W0:Y:S02]  /*0290*/  @!P0 LDC.64 R6, c[0x0][0x398] ;  /* 0x0000e600ff068b82 */ /* 0x000e240000000a00 */
[----:B0-----:R-:W-:-:S05]  /*02a0*/  @!P0 IMAD.WIDE R6, R17, 0x4, R6 ;  /* 0x0000000411068825 */ /* 0x001fca00078e0206 */
[----:B------:R-:W3:Y:S01]  /*02b0*/  @!P0 LDG.E R29, desc[UR8][R6.64] ;  /* 0x00000008061d8981 */ /* 0x000ee2000c1e1900 */
[----:B------:R-:W-:-:S04]  /*02c0*/  UIADD3 UR4, UPT, UPT, UR4, 0x1, URZ ;  /* 0x0000000104047890 */ /* 0x000fc8000fffe0ff */
[----:B------:R-:W-:Y:S01]  /*02d0*/  UISETP.NE.AND UP0, UPT, UR4, URZ, UPT ;  /* 0x000000ff0400728c */ /* 0x000fe2000bf05270 */
[----:B------:R-:W-:Y:S02]  /*02e0*/  IADD3 R0, PT, PT, R0, 0x10, RZ ;  /* 0x0000001000007810 */ /* 0x000fe40007ffe0ff */
[----:B------:R-:W-:Y:S02]  /*02f0*/  IADD3 R15, PT, PT, R15, 0x10, RZ ;  /* 0x000000100f0f7810 */ /* 0x000fe40007ffe0ff */
[----:B------:R-:W-:Y:S02]  /*0300*/  IADD3 R21, PT, PT, R21, 0x10, RZ ;  /* 0x0000001015157810 */ /* 0x000fe40007ffe0ff */
[----:B------:R-:W-:Y:S01]  /*0310*/  LEA R17, R14, R17, 0x4 ;  /* 0x000000110e117211 */ /* 0x000fe200078e20ff */
[----:B--2---:R-:W-:Y:S04]  /*0320*/  STS [R20], R27 ;  /* 0x0000001b14007388 */ /* 0x004fe80000000800 */
[----:B---3--:R-:W-:Y:S01]  /*0330*/  STS [R16], R29 ;  /* 0x0000001d10007388 */ /* 0x008fe20000000800 */
[----:B------:R-:W-:Y:S06]  /*0340*/  BAR.SYNC.DEFER_BLOCKING 0x0 ;  /* 0x0000000000007b1d */ /* 0x000fec0000010000 */
[----:B------:R-:W-:Y:S04]  /*0350*/  LDS R22, [R19] ;  /* 0x0000000013167984 */ /* 0x000fe80000000800 */
[----:B------:R-:W0:Y:S04]  /*0360*/  LDS.128 R8, [R18] ;  /* 0x0000000012087984 */ /* 0x000e280000000c00 */
[----:B------:R-:W1:Y:S04]  /*0370*/  LDS R26, [R19+0x40] ;  /* 0x00004000131a7984 */ /* 0x000e680000000800 */
[----:B------:R-:W2:Y:S04]  /*0380*/  LDS R25, [R19+0x80] ;  /* 0x0000800013197984 */ /* 0x000ea80000000800 */
[----:B------:R-:W3:Y:S04]  /*0390*/  LDS R24, [R19+0xc0] ;  /* 0x0000c00013187984 */ /* 0x000ee80000000800 */
[----:B------:R-:W-:Y:S04]  /*03a0*/  LDS.128 R4, [R18+0x10] ;  /* 0x0000100012047984 */ /* 0x000fe80000000c00 */
[----:B------:R-:W-:Y:S01]  /*03b0*/  LDS R27, [R19+0x200] ;  /* 0x00020000131b7984 */ /* 0x000fe20000000800 */
[----:B0-----:R-:W-:-:S03]  /*03c0*/  FFMA R8, R8, R22, R23 ;  /* 0x0000001608087223 */ /* 0x001fc60000000017 */
[----:B------:R-:W0:Y:S01]  /*03d0*/  LDS R23, [R19+0x100] ;  /* 0x0001000013177984 */ /* 0x000e220000000800 */
[----:B-1----:R-:W-:-:S03]  /*03e0*/  FFMA R8, R26, R9, R8 ;  /* 0x000000091a087223 */ /* 0x002fc60000000008 */
[----:B------:R-:W1:Y:S01]  /*03f0*/  LDS R22, [R19+0x140] ;  /* 0x0001400013167984 */ /* 0x000e620000000800 */
[----:B--2---:R-:W-:-:S03]  /*0400*/  FFMA R9, R25, R10, R8 ;  /* 0x0000000a19097223 */ /* 0x004fc60000000008 */
[----:B------:R-:W2:Y:S01]  /*0410*/  LDS R25, [R19+0x180] ;  /* 0x0001800013197984 */ /* 0x000ea20000000800 */
[----:B---3--:R-:W-:-:S03]  /*0420*/  FFMA R9, R24, R11, R9 ;  /* 0x0000000b18097223 */ /* 0x008fc60000000009 */
[----:B------:R-:W3:Y:S04]  /*0430*/  LDS R26, [R19+0x1c0] ;  /* 0x0001c000131a7984 */ /* 0x000ee80000000800 */
[----:B------:R-:W-:Y:S01]  /*0440*/  LDS R24, [R19+0x240] ;  /* 0x0002400013187984 */ /* 0x000fe20000000800 */
[----:B0-----:R-:W-:-:S03]  /*0450*/  FFMA R23, R4, R23, R9 ;  /* 0x0000001704177223 */ /* 0x001fc60000000009 */
[----:B------:R-:W0:Y:S01]  /*0460*/  LDS.128 R8, [R18+0x20] ;  /* 0x0000200012087984 */ /* 0x000e220000000c00 */
[----:B-1----:R-:W-:-:S03]  /*0470*/  FFMA R22, R22, R5, R23 ;  /* 0x0000000516167223 */ /* 0x002fc60000000017 */
[----:B------:R-:W1:Y:S01]  /*0480*/  LDS R23, [R19+0x280] ;  /* 0x0002800013177984 */ /* 0x000e620000000800 */
[----:B--2---:R-:W-:-:S03]  /*0490*/  FFMA R25, R25, R6, R22 ;  /* 0x0000000619197223 */ /* 0x004fc60000000016 */
[----:B------:R-:W2:Y:S01]  /*04a0*/  LDS R22, [R19+0x2c0] ;  /* 0x0002c00013167984 */ /* 0x000ea20000000800 */
[----:B---3--:R-:W-:-:S03]  /*04b0*/  FFMA R7, R26, R7, R25 ;  /* 0x000000071a077223 */ /* 0x008fc60000000019 */
[----:B------:R-:W-:Y:S01]  /*04c0*/  LDS R25, [R19+0x300] ;  /* 0x0003000013197984 */ /* 0x000fe20000000800 */
[----:B0-----:R-:W-:-:S03]  /*04d0*/  FFMA R27, R8, R27, R7 ;  /* 0x0000001b081b7223 */ /* 0x001fc60000000007 */
[----:B------:R-:W0:Y:S01]  /*04e0*/  LDS.128 R4, [R18+0x30] ;  /* 0x0000300012047984 */ /* 0x000e220000000c00 */
[----:B------:R-:W-:-:S03]  /*04f0*/  FFMA R24, R24, R9, R27 ;  /* 0x0000000918187223 */ /* 0x000fc6000000001b */
[----:B------:R-:W3:Y:S04]  /*0500*/  LDS R27, [R19+0x340] ;  /* 0x00034000131b7984 */ /* 0x000ee80000000800 */
[----:B------:R-:W4:Y:S04]  /*0510*/  LDS R9, [R19+0x380] ;  /* 0x0003800013097984 */ /* 0x000f280000000800 */
[----:B------:R-:W5:Y:S01]  /*0520*/  LDS R8, [R19+0x3c0] ;  /* 0x0003c00013087984 */ /* 0x000f620000000800 */
[----:B-1----:R-:W-:-:S04]  /*0530*/  FFMA R23, R23, R10, R24 ;  /* 0x0000000a17177223 */ /* 0x002fc80000000018 */
[----:B--2---:R-:W-:-:S04]  /*0540*/  FFMA R11, R22, R11, R23 ;  /* 0x0000000b160b7223 */ /* 0x004fc80000000017 */
[----:B0-----:R-:W-:-:S04]  /*0550*/  FFMA R4, R4, R25, R11 ;  /* 0x0000001904047223 */ /* 0x001fc8000000000b */
[----:B---3--:R-:W-:-:S04]  /*0560*/  FFMA R4, R27, R5, R4 ;  /* 0x000000051b047223 */ /* 0x008fc80000000004 */
[----:B----4-:R-:W-:-:S04]  /*0570*/  FFMA R9, R9, R6, R4 ;  /* 0x0000000609097223 */ /* 0x010fc80000000004 */
[----:B-----5:R-:W-:Y:S01]  /*0580*/  FFMA R23, R8, R7, R9 ;  /* 0x0000000708177223 */ /* 0x020fe20000000009 */
[----:B------:R-:W-:Y:S06]  /*0590*/  BAR.SYNC.DEFER_BLOCKING 0x0 ;  /* 0x0000000000007b1d */ /* 0x000fec0000010000 */
[----:B------:R-:W-:Y:S05]  /*05a0*/  BRA.U UP0, `(.L_x_1) ;  /* 0xfffffffd001c7547 */ /* 0x000fea000b83ffff */
.L_x_0:
[----:B------:R-:W0:Y:S02]  /*05b0*/  LDCU.64 UR4, c[0x0][0x380] ;  /* 0x00007000ff0477ac */ /* 0x000e240008000a00 */
[----:B0-----:R-:W-:-:S04]  /*05c0*/  ISETP.GE.AND P0, PT, R13, UR5, PT ;  /* 0x000000050d007c0c */ /* 0x001fc8000bf06270 */
[----:B------:R-:W-:-:S13]  /*05d0*/  ISETP.GE.OR P0, PT, R12, UR4, P0 ;  /* 0x000000040c007c0c */ /* 0x000fda0008706670 */
[----:B------:R-:W-:Y:S05]  /*05e0*/  @P0 EXIT ;  /* 0x000000000000094d */ /* 0x000fea0003800000 */
[----:B------:R-:W0:Y:S01]  /*05f0*/  LDC.64 R2, c[0x0][0x3a0] ;  /* 0x0000e800ff027b82 */ /* 0x000e220000000a00 */
[----:B------:R-:W-:-:S04]  /*0600*/  IMAD R13, R12, UR5, R13 ;  /* 0x000000050c0d7c24 */ /* 0x000fc8000f8e020d */
[----:B0-----:R-:W-:-:S05]  /*0610*/  IMAD.WIDE R2, R13, 0x4, R2 ;  /* 0x000000040d027825 */ /* 0x001fca00078e0202 */
[----:B------:R-:W-:Y:S01]  /*0620*/  STG.E desc[UR8][R2.64], R23 ;  /* 0x0000001702007986 */ /* 0x000fe2000c101908 */
[----:B------:R-:W-:Y:S05]  /*0630*/  EXIT ;  /* 0x000000000000794d */ /* 0x000fea0003800000 */
.L_x_2:
[----:B------:R-:W-:-:S00]  /*0640*/  BRA `(.L_x_2) ;  /* 0xfffffffc00fc7947 */ /* 0x000fc0000383ffff */
[----:B------:R-:W-:-:S00]  /*0650*/  NOP ;  /* 0x0000000000007918 */ /* 0x000fc00000000000 */
        /* <DEDUP_REMOVED lines=10> */
.L_x_3:


//--------------------- .nv.shared._Z7mysgemmiiiPKfS0_Pf --------------------------
	.section	.nv.shared._Z7mysgemmiiiPKfS0_Pf,"aw",@nobits
	.sectionflags	@""
	.align	4
.nv.shared._Z7mysgemmiiiPKfS0_Pf:
	.zero		3072


//--------------------- .nv.shared.reserved.0     --------------------------
	.section	.nv.shared.reserved.0,"aw",@nobits
	.weak		__nv_reservedSMEM_offset_0_alias
	.size		__nv_reservedSMEM_offset_0_alias, 0, 64
	.other		__nv_reservedSMEM_offset_0_alias,@"STO_CUDA_RESERVED_SHARED STV_DEFAULT"
__nv_reservedSMEM_offset_0_alias:
	.zero		0
	.zero		64


//--------------------- .nv.constant0._Z7mysgemmiiiPKfS0_Pf --------------------------
	.section	.nv.constant0._Z7mysgemmiiiPKfS0_Pf,"a",@progbits
	.sectionflags	@""
	.align	4
.nv.constant0._Z7mysgemmiiiPKfS0_Pf:
	.zero		936


//--------------------- SYMBOLS --------------------------

	.type		.nv.reservedSmem.offset0,@object
	.size		.nv.reservedSmem.offset0,0x4
	.type		.nv.reservedSmem.cap,@object
	.size		.nv.reservedSmem.cap,0x4
